//
// Generated by NVIDIA NVVM Compiler
//
// Compiler Build ID: CL-36424714
// Cuda compilation tools, release 13.0, V13.0.88
// Based on NVVM 20.0.0
//

.version 9.0
.target sm_100
.address_size 64

	// .globl	_Z6scepecv

.visible .entry _Z6scepecv()
{


	ret;

}


// ===== COMPILED SASS (sm_100) =====

	.target	sm_100

	.elftype	@"ET_EXEC"


//--------------------- .note.nv.tkinfo           --------------------------
	.section	.note.nv.tkinfo,"",@"SHT_NOTE"
	.sectionflags	@"SHF_NOTE_NV_TKINFO"
	.tkinfo
        /*0018*/ 	.word	0x00000002
        /*0030*/ 	.string	""
        /*0030*/ 	.string	"ptxas"
        /*0030*/ 	.string	"Cuda compilation tools, release 13.0, V13.0.88"
        /*0030*/ 	.string	"Build cuda_13.0.r13.0/compiler.36424714_0"
        /*0030*/ 	.string	"-arch sm_100 -m 64 "



//--------------------- .note.nv.cuinfo           --------------------------
	.section	.note.nv.cuinfo,"",@"SHT_NOTE"
	.sectionflags	@"SHF_NOTE_NV_CUINFO"
        /*0018*/ 	.short	0x0002
        /*001a*/ 	.short	0x0064
        /*001c*/ 	.short	0x0082
	.zero		2


//--------------------- .nv.info                  --------------------------
	.section	.nv.info,"",@"SHT_CUDA_INFO"
	.align	4


	//----- nvinfo : EIATTR_REGCOUNT
	.align		4
        /*0000*/ 	.byte	0x04, 0x2f
        /*0002*/ 	.short	(.L_1 - .L_0)
	.align		4
.L_0:
        /*0004*/ 	.word	index@(_Z6scepecv)
        /*0008*/ 	.word	0x00000004


	//----- nvinfo : EIATTR_FRAME_SIZE
	.align		4
.L_1:
        /*000c*/ 	.byte	0x04, 0x11
        /*000e*/ 	.short	(.L_3 - .L_2)
	.align		4
.L_2:
        /*0010*/ 	.word	index@(_Z6scepecv)
        /*0014*/ 	.word	0x00000000


	//----- nvinfo : EIATTR_MIN_STACK_SIZE
	.align		4
.L_3:
        /*0018*/ 	.byte	0x04, 0x12
        /*001a*/ 	.short	(.L_5 - .L_4)
	.align		4
.L_4:
        /*001c*/ 	.word	index@(_Z6scepecv)
        /*0020*/ 	.word	0x00000000
.L_5:


//--------------------- .nv.compat                --------------------------
	.section	.nv.compat,"",@"SHT_CUDA_COMPAT_INFO"
	.align	4
        /*0000*/ 	.byte	0x02, 0x09, 0x00, 0x00, 0x02, 0x02, 0x01, 0x00, 0x02, 0x05, 0x05, 0x00, 0x03, 0x07, 0x01, 0x01
        /*0010*/ 	.byte	0x02, 0x03, 0x00, 0x00, 0x02, 0x06, 0x01, 0x00, 0x04, 0x0b, 0x08, 0x00, 0x09, 0x00, 0x00, 0x00
        /*0020*/ 	.byte	0x00, 0x00, 0x00, 0x00


//--------------------- .nv.info._Z6scepecv       --------------------------
	.section	.nv.info._Z6scepecv,"",@"SHT_CUDA_INFO"
	.sectionflags	@""
	.align	4


	//----- nvinfo : EIATTR_CUDA_API_VERSION
	.align		4
        /*0000*/ 	.byte	0x04, 0x37
        /*0002*/ 	.short	(.L_7 - .L_6)
.L_6:
        /*0004*/ 	.word	0x00000082


	//----- nvinfo : EIATTR_SPARSE_MMA_MASK
	.align		4
.L_7:
        /*0008*/ 	.byte	0x03, 0x50
        /*000a*/ 	.short	0x0000


	//----- nvinfo : EIATTR_MAXREG_COUNT
	.align		4
        /*000c*/ 	.byte	0x03, 0x1b
        /*000e*/ 	.short	0x00ff


	//----- nvinfo : EIATTR_MERCURY_ISA_VERSION
	.align		4
        /*0010*/ 	.byte	0x03, 0x5f
        /*0012*/ 	.short	0x0101


	//----- nvinfo : EIATTR_VRC_CTA_INIT_COUNT
	.align		4
        /*0014*/ 	.byte	0x02, 0x4a
	.zero		1
	.zero		1


	//----- nvinfo : EIATTR_EXIT_INSTR_OFFSETS
	.align		4
        /*0018*/ 	.byte	0x04, 0x1c
        /*001a*/ 	.short	(.L_9 - .L_8)


	//   ....[0]....
.L_8:
        /*001c*/ 	.word	0x00000010


	//----- nvinfo : EIATTR_SW_WAR
	.align		4
.L_9:
        /*0020*/ 	.byte	0x04, 0x36
        /*0022*/ 	.short	(.L_11 - .L_10)
.L_10:
        /*0024*/ 	.word	0x00000008
.L_11:


//--------------------- .nv.callgraph             --------------------------
	.section	.nv.callgraph,"",@"SHT_CUDA_CALLGRAPH"
	.align	4
	.sectionentsize	8
	.align		4
        /*0000*/ 	.word	0x00000000
	.align		4
        /*0004*/ 	.word	0xffffffff
	.align		4
        /*0008*/ 	.word	0x00000000
	.align		4
        /*000c*/ 	.word	0xfffffffe
	.align		4
        /*0010*/ 	.word	0x00000000
	.align		4
        /*0014*/ 	.word	0xfffffffd
	.align		4
        /*0018*/ 	.word	0x00000000
	.align		4
        /*001c*/ 	.word	0xfffffffc


//--------------------- .text._Z6scepecv          --------------------------
	.section	.text._Z6scepecv,"ax",@progbits
	.align	128
        .global         _Z6scepecv
        .type           _Z6scepecv,@function
        .size           _Z6scepecv,(.L_x_1 - _Z6scepecv)
        .other          _Z6scepecv,@"STO_CUDA_ENTRY STV_DEFAULT"
_Z6scepecv:
.text._Z6scepecv:
[----:B------:R-:W-:Y:S01]  /*0000*/  LDC R1, c[0x0][0x37c] ;  /* 0x0000df00ff017b82 */ /* 0x000fe20000000800 */
[----:B------:R-:W-:Y:S05]  /*0010*/  EXIT ;  /* 0x000000000000794d */ /* 0x000fea0003800000 */
.L_x_0:
[----:B------:R-:W-:-:S00]  /*0020*/  BRA `(.L_x_0) ;  /* 0xfffffffc00fc7947 */ /* 0x000fc0000383ffff */
[----:B------:R-:W-:-:S00]  /*0030*/  NOP ;  /* 0x0000000000007918 */ /* 0x000fc00000000000 */
        /* <DEDUP_REMOVED lines=12> */
.L_x_1:


//--------------------- .nv.shared.reserved.0     --------------------------
	.section	.nv.shared.reserved.0,"aw",@nobits
	.weak		__nv_reservedSMEM_offset_0_alias
	.size		__nv_reservedSMEM_offset_0_alias, 0, 64
	.other		__nv_reservedSMEM_offset_0_alias,@"STO_CUDA_RESERVED_SHARED STV_DEFAULT"
__nv_reservedSMEM_offset_0_alias:
	.zero		0
	.zero		64


//--------------------- .nv.constant0._Z6scepecv  --------------------------
	.section	.nv.constant0._Z6scepecv,"a",@progbits
	.sectionflags	@""
	.align	4
.nv.constant0._Z6scepecv:
	.zero		896


//--------------------- SYMBOLS --------------------------

	.type		.nv.reservedSmem.offset0,@object
	.size		.nv.reservedSmem.offset0,0x4
